//
// Generated by NVIDIA NVVM Compiler
//
// Compiler Build ID: CL-36424714
// Cuda compilation tools, release 13.0, V13.0.88
// Based on NVVM 20.0.0
//

.version 9.0
.target sm_100
.address_size 64

	// .globl	_Z18feedforward_kernelPfS_S_S_S_S_

.visible .entry _Z18feedforward_kernelPfS_S_S_S_S_(
	.param .u64 .ptr .align 1 _Z18feedforward_kernelPfS_S_S_S_S__param_0,
	.param .u64 .ptr .align 1 _Z18feedforward_kernelPfS_S_S_S_S__param_1,
	.param .u64 .ptr .align 1 _Z18feedforward_kernelPfS_S_S_S_S__param_2,
	.param .u64 .ptr .align 1 _Z18feedforward_kernelPfS_S_S_S_S__param_3,
	.param .u64 .ptr .align 1 _Z18feedforward_kernelPfS_S_S_S_S__param_4,
	.param .u64 .ptr .align 1 _Z18feedforward_kernelPfS_S_S_S_S__param_5
)
{
	.reg .pred 	%p<2>;
	.reg .b32 	%r<6>;
	.reg .b32 	%f<72>;
	.reg .b64 	%rd<18>;

	ld.param.u64 	%rd2, [_Z18feedforward_kernelPfS_S_S_S_S__param_1];
	ld.param.u64 	%rd3, [_Z18feedforward_kernelPfS_S_S_S_S__param_2];
	ld.param.u64 	%rd4, [_Z18feedforward_kernelPfS_S_S_S_S__param_3];
	ld.param.u64 	%rd5, [_Z18feedforward_kernelPfS_S_S_S_S__param_4];
	ld.param.u64 	%rd6, [_Z18feedforward_kernelPfS_S_S_S_S__param_5];
	mov.u32 	%r2, %ctaid.x;
	mov.u32 	%r3, %ntid.x;
	mov.u32 	%r4, %tid.x;
	mad.lo.s32 	%r1, %r2, %r3, %r4;
	setp.gt.s32 	%p1, %r1, 1023;
	@%p1 bra 	$L__BB0_2;
	ld.param.u64 	%rd17, [_Z18feedforward_kernelPfS_S_S_S_S__param_0];
	cvta.to.global.u64 	%rd7, %rd5;
	cvta.to.global.u64 	%rd8, %rd6;
	cvta.to.global.u64 	%rd9, %rd4;
	cvta.to.global.u64 	%rd10, %rd3;
	cvta.to.global.u64 	%rd11, %rd17;
	cvta.to.global.u64 	%rd12, %rd2;
	shl.b32 	%r5, %r1, 2;
	mul.wide.s32 	%rd13, %r5, 4;
	add.s64 	%rd14, %rd11, %rd13;
	ld.global.f32 	%f1, [%rd14];
	ld.global.f32 	%f2, [%rd12];
	fma.rn.f32 	%f3, %f1, %f2, 0f00000000;
	ld.global.f32 	%f4, [%rd14+4];
	ld.global.f32 	%f5, [%rd12+20];
	fma.rn.f32 	%f6, %f4, %f5, %f3;
	ld.global.f32 	%f7, [%rd14+8];
	ld.global.f32 	%f8, [%rd12+40];
	fma.rn.f32 	%f9, %f7, %f8, %f6;
	ld.global.f32 	%f10, [%rd14+12];
	ld.global.f32 	%f11, [%rd12+60];
	fma.rn.f32 	%f12, %f10, %f11, %f9;
	ld.global.f32 	%f13, [%rd10];
	add.f32 	%f14, %f12, %f13;
	max.f32 	%f15, %f14, 0f00000000;
	ld.global.f32 	%f16, [%rd12+4];
	fma.rn.f32 	%f17, %f1, %f16, 0f00000000;
	ld.global.f32 	%f18, [%rd12+24];
	fma.rn.f32 	%f19, %f4, %f18, %f17;
	ld.global.f32 	%f20, [%rd12+44];
	fma.rn.f32 	%f21, %f7, %f20, %f19;
	ld.global.f32 	%f22, [%rd12+64];
	fma.rn.f32 	%f23, %f10, %f22, %f21;
	ld.global.f32 	%f24, [%rd10+4];
	add.f32 	%f25, %f23, %f24;
	max.f32 	%f26, %f25, 0f00000000;
	ld.global.f32 	%f27, [%rd12+8];
	fma.rn.f32 	%f28, %f1, %f27, 0f00000000;
	ld.global.f32 	%f29, [%rd12+28];
	fma.rn.f32 	%f30, %f4, %f29, %f28;
	ld.global.f32 	%f31, [%rd12+48];
	fma.rn.f32 	%f32, %f7, %f31, %f30;
	ld.global.f32 	%f33, [%rd12+68];
	fma.rn.f32 	%f34, %f10, %f33, %f32;
	ld.global.f32 	%f35, [%rd10+8];
	add.f32 	%f36, %f34, %f35;
	max.f32 	%f37, %f36, 0f00000000;
	ld.global.f32 	%f38, [%rd12+12];
	fma.rn.f32 	%f39, %f1, %f38, 0f00000000;
	ld.global.f32 	%f40, [%rd12+32];
	fma.rn.f32 	%f41, %f4, %f40, %f39;
	ld.global.f32 	%f42, [%rd12+52];
	fma.rn.f32 	%f43, %f7, %f42, %f41;
	ld.global.f32 	%f44, [%rd12+72];
	fma.rn.f32 	%f45, %f10, %f44, %f43;
	ld.global.f32 	%f46, [%rd10+12];
	add.f32 	%f47, %f45, %f46;
	max.f32 	%f48, %f47, 0f00000000;
	ld.global.f32 	%f49, [%rd12+16];
	fma.rn.f32 	%f50, %f1, %f49, 0f00000000;
	ld.global.f32 	%f51, [%rd12+36];
	fma.rn.f32 	%f52, %f4, %f51, %f50;
	ld.global.f32 	%f53, [%rd12+56];
	fma.rn.f32 	%f54, %f7, %f53, %f52;
	ld.global.f32 	%f55, [%rd12+76];
	fma.rn.f32 	%f56, %f10, %f55, %f54;
	ld.global.f32 	%f57, [%rd10+16];
	add.f32 	%f58, %f56, %f57;
	max.f32 	%f59, %f58, 0f00000000;
	ld.global.f32 	%f60, [%rd9];
	fma.rn.f32 	%f61, %f15, %f60, 0f00000000;
	ld.global.f32 	%f62, [%rd9+4];
	fma.rn.f32 	%f63, %f26, %f62, %f61;
	ld.global.f32 	%f64, [%rd9+8];
	fma.rn.f32 	%f65, %f37, %f64, %f63;
	ld.global.f32 	%f66, [%rd9+12];
	fma.rn.f32 	%f67, %f48, %f66, %f65;
	ld.global.f32 	%f68, [%rd9+16];
	fma.rn.f32 	%f69, %f59, %f68, %f67;
	ld.global.f32 	%f70, [%rd7];
	add.f32 	%f71, %f69, %f70;
	mul.wide.s32 	%rd15, %r1, 4;
	add.s64 	%rd16, %rd8, %rd15;
	st.global.f32 	[%rd16], %f71;
$L__BB0_2:
	ret;

}


// ===== COMPILED SASS (sm_100) =====

	.target	sm_100

	.elftype	@"ET_EXEC"


//--------------------- .note.nv.tkinfo           --------------------------
	.section	.note.nv.tkinfo,"",@"SHT_NOTE"
	.sectionflags	@"SHF_NOTE_NV_TKINFO"
	.tkinfo
        /*0018*/ 	.word	0x00000002
        /*0030*/ 	.string	""
        /*0030*/ 	.string	"ptxas"
        /*0030*/ 	.string	"Cuda compilation tools, release 13.0, V13.0.88"
        /*0030*/ 	.string	"Build cuda_13.0.r13.0/compiler.36424714_0"
        /*0030*/ 	.string	"-arch sm_100 -m 64 "



//--------------------- .note.nv.cuinfo           --------------------------
	.section	.note.nv.cuinfo,"",@"SHT_NOTE"
	.sectionflags	@"SHF_NOTE_NV_CUINFO"
        /*0018*/ 	.short	0x0002
        /*001a*/ 	.short	0x0064
        /*001c*/ 	.short	0x0082
	.zero		2


//--------------------- .nv.info                  --------------------------
	.section	.nv.info,"",@"SHT_CUDA_INFO"
	.align	4


	//----- nvinfo : EIATTR_REGCOUNT
	.align		4
        /*0000*/ 	.byte	0x04, 0x2f
        /*0002*/ 	.short	(.L_1 - .L_0)
	.align		4
.L_0:
        /*0004*/ 	.word	index@(_Z18feedforward_kernelPfS_S_S_S_S_)
        /*0008*/ 	.word	0x00000020


	//----- nvinfo : EIATTR_FRAME_SIZE
	.align		4
.L_1:
        /*000c*/ 	.byte	0x04, 0x11
        /*000e*/ 	.short	(.L_3 - .L_2)
	.align		4
.L_2:
        /*0010*/ 	.word	index@(_Z18feedforward_kernelPfS_S_S_S_S_)
        /*0014*/ 	.word	0x00000000


	//----- nvinfo : EIATTR_MIN_STACK_SIZE
	.align		4
.L_3:
        /*0018*/ 	.byte	0x04, 0x12
        /*001a*/ 	.short	(.L_5 - .L_4)
	.align		4
.L_4:
        /*001c*/ 	.word	index@(_Z18feedforward_kernelPfS_S_S_S_S_)
        /*0020*/ 	.word	0x00000000
.L_5:


//--------------------- .nv.compat                --------------------------
	.section	.nv.compat,"",@"SHT_CUDA_COMPAT_INFO"
	.align	4
        /*0000*/ 	.byte	0x02, 0x09, 0x00, 0x00, 0x02, 0x02, 0x01, 0x00, 0x02, 0x05, 0x05, 0x00, 0x03, 0x07, 0x01, 0x01
        /*0010*/ 	.byte	0x02, 0x03, 0x00, 0x00, 0x02, 0x06, 0x01, 0x00, 0x04, 0x0b, 0x08, 0x00, 0x09, 0x00, 0x00, 0x00
        /*0020*/ 	.byte	0x00, 0x00, 0x00, 0x00


//--------------------- .nv.info._Z18feedforward_kernelPfS_S_S_S_S_ --------------------------
	.section	.nv.info._Z18feedforward_kernelPfS_S_S_S_S_,"",@"SHT_CUDA_INFO"
	.sectionflags	@""
	.align	4


	//----- nvinfo : EIATTR_CUDA_API_VERSION
	.align		4
        /*0000*/ 	.byte	0x04, 0x37
        /*0002*/ 	.short	(.L_7 - .L_6)
.L_6:
        /*0004*/ 	.word	0x00000082


	//----- nvinfo : EIATTR_KPARAM_INFO
	.align		4
.L_7:
        /*0008*/ 	.byte	0x04, 0x17
        /*000a*/ 	.short	(.L_9 - .L_8)
.L_8:
        /*000c*/ 	.word	0x00000000
        /*0010*/ 	.short	0x0005
        /*0012*/ 	.short	0x0028
        /*0014*/ 	.byte	0x00, 0xf5, 0x21, 0x00


	//----- nvinfo : EIATTR_KPARAM_INFO
	.align		4
.L_9:
        /*0018*/ 	.byte	0x04, 0x17
        /*001a*/ 	.short	(.L_11 - .L_10)
.L_10:
        /*001c*/ 	.word	0x00000000
        /*0020*/ 	.short	0x0004
        /*0022*/ 	.short	0x0020
        /*0024*/ 	.byte	0x00, 0xf5, 0x21, 0x00


	//----- nvinfo : EIATTR_KPARAM_INFO
	.align		4
.L_11:
        /*0028*/ 	.byte	0x04, 0x17
        /*002a*/ 	.short	(.L_13 - .L_12)
.L_12:
        /*002c*/ 	.word	0x00000000
        /*0030*/ 	.short	0x0003
        /*0032*/ 	.short	0x0018
        /*0034*/ 	.byte	0x00, 0xf5, 0x21, 0x00


	//----- nvinfo : EIATTR_KPARAM_INFO
	.align		4
.L_13:
        /*0038*/ 	.byte	0x04, 0x17
        /*003a*/ 	.short	(.L_15 - .L_14)
.L_14:
        /*003c*/ 	.word	0x00000000
        /*0040*/ 	.short	0x0002
        /*0042*/ 	.short	0x0010
        /*0044*/ 	.byte	0x00, 0xf5, 0x21, 0x00


	//----- nvinfo : EIATTR_KPARAM_INFO
	.align		4
.L_15:
        /*0048*/ 	.byte	0x04, 0x17
        /*004a*/ 	.short	(.L_17 - .L_16)
.L_16:
        /*004c*/ 	.word	0x00000000
        /*0050*/ 	.short	0x0001
        /*0052*/ 	.short	0x0008
        /*0054*/ 	.byte	0x00, 0xf5, 0x21, 0x00


	//----- nvinfo : EIATTR_KPARAM_INFO
	.align		4
.L_17:
        /*0058*/ 	.byte	0x04, 0x17
        /*005a*/ 	.short	(.L_19 - .L_18)
.L_18:
        /*005c*/ 	.word	0x00000000
        /*0060*/ 	.short	0x0000
        /*0062*/ 	.short	0x0000
        /*0064*/ 	.byte	0x00, 0xf5, 0x21, 0x00


	//----- nvinfo : EIATTR_SPARSE_MMA_MASK
	.align		4
.L_19:
        /*0068*/ 	.byte	0x03, 0x50
        /*006a*/ 	.short	0x0000


	//----- nvinfo : EIATTR_MAXREG_COUNT
	.align		4
        /*006c*/ 	.byte	0x03, 0x1b
        /*006e*/ 	.short	0x00ff


	//----- nvinfo : EIATTR_MERCURY_ISA_VERSION
	.align		4
        /*0070*/ 	.byte	0x03, 0x5f
        /*0072*/ 	.short	0x0101


	//----- nvinfo : EIATTR_VRC_CTA_INIT_COUNT
	.align		4
        /*0074*/ 	.byte	0x02, 0x4a
	.zero		1
	.zero		1


	//----- nvinfo : EIATTR_EXIT_INSTR_OFFSETS
	.align		4
        /*0078*/ 	.byte	0x04, 0x1c
        /*007a*/ 	.short	(.L_21 - .L_20)


	//   ....[0]....
.L_20:
        /*007c*/ 	.word	0x00000060


	//   ....[1]....
        /*0080*/ 	.word	0x00000590


	//----- nvinfo : EIATTR_CBANK_PARAM_SIZE
	.align		4
.L_21:
        /*0084*/ 	.byte	0x03, 0x19
        /*0086*/ 	.short	0x0030


	//----- nvinfo : EIATTR_PARAM_CBANK
	.align		4
        /*0088*/ 	.byte	0x04, 0x0a
        /*008a*/ 	.short	(.L_23 - .L_22)
	.align		4
.L_22:
        /*008c*/ 	.word	index@(.nv.constant0._Z18feedforward_kernelPfS_S_S_S_S_)
        /*0090*/ 	.short	0x0380
        /*0092*/ 	.short	0x0030


	//----- nvinfo : EIATTR_SW_WAR
	.align		4
.L_23:
        /*0094*/ 	.byte	0x04, 0x36
        /*0096*/ 	.short	(.L_25 - .L_24)
.L_24:
        /*0098*/ 	.word	0x00000008
.L_25:


//--------------------- .nv.callgraph             --------------------------
	.section	.nv.callgraph,"",@"SHT_CUDA_CALLGRAPH"
	.align	4
	.sectionentsize	8
	.align		4
        /*0000*/ 	.word	0x00000000
	.align		4
        /*0004*/ 	.word	0xffffffff
	.align		4
        /*0008*/ 	.word	0x00000000
	.align		4
        /*000c*/ 	.word	0xfffffffe
	.align		4
        /*0010*/ 	.word	0x00000000
	.align		4
        /*0014*/ 	.word	0xfffffffd
	.align		4
        /*0018*/ 	.word	0x00000000
	.align		4
        /*001c*/ 	.word	0xfffffffc


//--------------------- .text._Z18feedforward_kernelPfS_S_S_S_S_ --------------------------
	.section	.text._Z18feedforward_kernelPfS_S_S_S_S_,"ax",@progbits
	.align	128
        .global         _Z18feedforward_kernelPfS_S_S_S_S_
        .type           _Z18feedforward_kernelPfS_S_S_S_S_,@function
        .size           _Z18feedforward_kernelPfS_S_S_S_S_,(.L_x_1 - _Z18feedforward_kernelPfS_S_S_S_S_)
        .other          _Z18feedforward_kernelPfS_S_S_S_S_,@"STO_CUDA_ENTRY STV_DEFAULT"
_Z18feedforward_kernelPfS_S_S_S_S_:
.text._Z18feedforward_kernelPfS_S_S_S_S_:
[----:B------:R-:W-:Y:S01]  /*0000*/  LDC R1, c[0x0][0x37c] ;  /* 0x0000df00ff017b82 */ /* 0x000fe20000000800 */
[----:B------:R-:W0:Y:S07]  /*0010*/  S2R R3, SR_TID.X ;  /* 0x0000000000037919 */ /* 0x000e2e0000002100 */
[----:B------:R-:W0:Y:S08]  /*0020*/  S2UR UR4, SR_CTAID.X ;  /* 0x00000000000479c3 */ /* 0x000e300000002500 */
[----:B------:R-:W0:Y:S02]  /*0030*/  LDC R2, c[0x0][0x360] ;  /* 0x0000d800ff027b82 */ /* 0x000e240000000800 */
[----:B0-----:R-:W-:-:S05]  /*0040*/  IMAD R2, R2, UR4, R3 ;  /* 0x0000000402027c24 */ /* 0x001fca000f8e0203 */
[----:B------:R-:W-:-:S13]  /*0050*/  ISETP.GT.AND P0, PT, R2, 0x3ff, PT ;  /* 0x000003ff0200780c */ /* 0x000fda0003f04270 */
[----:B------:R-:W-:Y:S05]  /*0060*/  @P0 EXIT ;  /* 0x000000000000094d */ /* 0x000fea0003800000 */
[----:B------:R-:W0:Y:S01]  /*0070*/  LDC.64 R10, c[0x0][0x380] ;  /* 0x0000e000ff0a7b82 */ /* 0x000e220000000a00 */
[----:B------:R-:W1:Y:S01]  /*0080*/  LDCU.64 UR4, c[0x0][0x358] ;  /* 0x00006b00ff0477ac */ /* 0x000e620008000a00 */
[----:B------:R-:W-:-:S06]  /*0090*/  SHF.L.U32 R3, R2, 0x2, RZ ;  /* 0x0000000202037819 */ /* 0x000fcc00000006ff */
[----:B------:R-:W2:Y:S01]  /*00a0*/  LDC.64 R12, c[0x0][0x388] ;  /* 0x0000e200ff0c7b82 */ /* 0x000ea20000000a00 */
[----:B0-----:R-:W-:-:S05]  /*00b0*/  IMAD.WIDE R10, R3, 0x4, R10 ;  /* 0x00000004030a7825 */ /* 0x001fca00078e020a */
[----:B-1----:R-:W3:Y:S04]  /*00c0*/  LDG.E R0, desc[UR4][R10.64] ;  /* 0x000000040a007981 */ /* 0x002ee8000c1e1900 */
[----:B--2---:R-:W3:Y:S04]  /*00d0*/  LDG.E R18, desc[UR4][R12.64] ;  /* 0x000000040c127981 */ /* 0x004ee8000c1e1900 */
[----:B------:R-:W2:Y:S04]  /*00e0*/  LDG.E R5, desc[UR4][R12.64+0x4] ;  /* 0x000004040c057981 */ /* 0x000ea8000c1e1900 */
[----:B------:R-:W4:Y:S04]  /*00f0*/  LDG.E R8, desc[UR4][R10.64+0x4] ;  /* 0x000004040a087981 */ /* 0x000f28000c1e1900 */
[----:B------:R-:W4:Y:S04]  /*0100*/  LDG.E R20, desc[UR4][R12.64+0x14] ;  /* 0x000014040c147981 */ /* 0x000f28000c1e1900 */
[----:B------:R-:W5:Y:S04]  /*0110*/  LDG.E R7, desc[UR4][R12.64+0x8] ;  /* 0x000008040c077981 */ /* 0x000f68000c1e1900 */
[----:B------:R-:W5:Y:S04]  /*0120*/  LDG.E R9, desc[UR4][R12.64+0xc] ;  /* 0x00000c040c097981 */ /* 0x000f68000c1e1900 */
[----:B------:R-:W5:Y:S04]  /*0130*/  LDG.E R6, desc[UR4][R10.64+0x8] ;  /* 0x000008040a067981 */ /* 0x000f68000c1e1900 */
[----:B------:R-:W5:Y:S04]  /*0140*/  LDG.E R16, desc[UR4][R12.64+0x18] ;  /* 0x000018040c107981 */ /* 0x000f68000c1e1900 */
[----:B------:R-:W5:Y:S04]  /*0150*/  LDG.E R3, desc[UR4][R12.64+0x10] ;  /* 0x000010040c037981 */ /* 0x000f68000c1e1900 */
[----:B------:R-:W5:Y:S04]  /*0160*/  LDG.E R29, desc[UR4][R12.64+0x1c] ;  /* 0x00001c040c1d7981 */ /* 0x000f68000c1e1900 */
[----:B------:R-:W5:Y:S04]  /*0170*/  LDG.E R19, desc[UR4][R12.64+0x28] ;  /* 0x000028040c137981 */ /* 0x000f68000c1e1900 */
[----:B------:R0:W5:Y:S04]  /*0180*/  LDG.E R4, desc[UR4][R10.64+0xc] ;  /* 0x00000c040a047981 */ /* 0x000168000c1e1900 */
[----:B------:R-:W5:Y:S04]  /*0190*/  LDG.E R23, desc[UR4][R12.64+0x20] ;  /* 0x000020040c177981 */ /* 0x000f68000c1e1900 */
[----:B------:R-:W5:Y:S04]  /*01a0*/  LDG.E R17, desc[UR4][R12.64+0x24] ;  /* 0x000024040c117981 */ /* 0x000f68000c1e1900 */
[----:B------:R-:W5:Y:S04]  /*01b0*/  LDG.E R21, desc[UR4][R12.64+0x2c] ;  /* 0x00002c040c157981 */ /* 0x000f68000c1e1900 */
[----:B------:R-:W5:Y:S04]  /*01c0*/  LDG.E R25, desc[UR4][R12.64+0x30] ;  /* 0x000030040c197981 */ /* 0x000f68000c1e1900 */
[----:B------:R-:W5:Y:S01]  /*01d0*/  LDG.E R27, desc[UR4][R12.64+0x3c] ;  /* 0x00003c040c1b7981 */ /* 0x000f62000c1e1900 */
[----:B------:R-:W1:Y:S03]  /*01e0*/  LDC.64 R14, c[0x0][0x390] ;  /* 0x0000e400ff0e7b82 */ /* 0x000e660000000a00 */
[----:B------:R-:W5:Y:S04]  /*01f0*/  LDG.E R28, desc[UR4][R12.64+0x40] ;  /* 0x000040040c1c7981 */ /* 0x000f68000c1e1900 */
[----:B------:R-:W5:Y:S01]  /*0200*/  LDG.E R24, desc[UR4][R12.64+0x38] ;  /* 0x000038040c187981 */ /* 0x000f62000c1e1900 */
[----:B0-----:R-:W0:Y:S03]  /*0210*/  LDC.64 R10, c[0x0][0x398] ;  /* 0x0000e600ff0a7b82 */ /* 0x001e260000000a00 */
[----:B0-----:R-:W5:Y:S01]  /*0220*/  LDG.E R26, desc[UR4][R10.64+0x10] ;  /* 0x000010040a1a7981 */ /* 0x001f62000c1e1900 */
[C---:B---3--:R-:W-:Y:S01]  /*0230*/  FFMA R18, R0.reuse, R18, RZ ;  /* 0x0000001200127223 */ /* 0x048fe200000000ff */
[----:B--2---:R-:W-:-:S03]  /*0240*/  FFMA R22, R0, R5, RZ ;  /* 0x0000000500167223 */ /* 0x004fc600000000ff */
[----:B----4-:R-:W-:Y:S01]  /*0250*/  FFMA R5, R8, R20, R18 ;  /* 0x0000001408057223 */ /* 0x010fe20000000012 */
[C---:B-----5:R-:W-:Y:S01]  /*0260*/  FFMA R18, R0.reuse, R7, RZ ;  /* 0x0000000700127223 */ /* 0x060fe200000000ff */
[----:B------:R-:W-:Y:S01]  /*0270*/  FFMA R20, R0, R9, RZ ;  /* 0x0000000900147223 */ /* 0x000fe200000000ff */
[----:B------:R-:W-:Y:S02]  /*0280*/  FFMA R16, R8, R16, R22 ;  /* 0x0000001008107223 */ /* 0x000fe40000000016 */
[----:B-1----:R-:W2:Y:S01]  /*0290*/  LDG.E R22, desc[UR4][R14.64] ;  /* 0x000000040e167981 */ /* 0x002ea2000c1e1900 */
[----:B------:R-:W-:-:S03]  /*02a0*/  FFMA R0, R0, R3, RZ ;  /* 0x0000000300007223 */ /* 0x000fc600000000ff */
[----:B------:R-:W3:Y:S01]  /*02b0*/  LDG.E R3, desc[UR4][R14.64+0xc] ;  /* 0x00000c040e037981 */ /* 0x000ee2000c1e1900 */
[----:B------:R-:W-:-:S03]  /*02c0*/  FFMA R18, R8, R29, R18 ;  /* 0x0000001d08127223 */ /* 0x000fc60000000012 */
[----:B------:R-:W4:Y:S01]  /*02d0*/  LDG.E R29, desc[UR4][R12.64+0x48] ;  /* 0x000048040c1d7981 */ /* 0x000f22000c1e1900 */
[----:B------:R-:W-:-:S03]  /*02e0*/  FFMA R5, R6, R19, R5 ;  /* 0x0000001306057223 */ /* 0x000fc60000000005 */
[----:B------:R-:W5:Y:S01]  /*02f0*/  LDG.E R19, desc[UR4][R10.64+0x8] ;  /* 0x000008040a137981 */ /* 0x000f62000c1e1900 */
[----:B------:R-:W-:-:S03]  /*0300*/  FFMA R23, R8, R23, R20 ;  /* 0x0000001708177223 */ /* 0x000fc60000000014 */
[----:B------:R-:W5:Y:S01]  /*0310*/  LDG.E R20, desc[UR4][R10.64+0xc] ;  /* 0x00000c040a147981 */ /* 0x000f62000c1e1900 */
[----:B------:R-:W-:-:S03]  /*0320*/  FFMA R7, R8, R17, R0 ;  /* 0x0000001108077223 */ /* 0x000fc60000000000 */
[----:B------:R-:W3:Y:S01]  /*0330*/  LDG.E R0, desc[UR4][R14.64+0x4] ;  /* 0x000004040e007981 */ /* 0x000ee2000c1e1900 */
[----:B------:R-:W-:-:S03]  /*0340*/  FFMA R21, R6, R21, R16 ;  /* 0x0000001506157223 */ /* 0x000fc60000000010 */
[----:B------:R-:W5:Y:S01]  /*0350*/  LDG.E R16, desc[UR4][R14.64+0x10] ;  /* 0x000010040e107981 */ /* 0x000f62000c1e1900 */
[----:B------:R-:W-:-:S03]  /*0360*/  FFMA R25, R6, R25, R18 ;  /* 0x0000001906197223 */ /* 0x000fc60000000012 */
[----:B------:R-:W4:Y:S01]  /*0370*/  LDG.E R17, desc[UR4][R10.64] ;  /* 0x000000040a117981 */ /* 0x000f22000c1e1900 */
[----:B------:R-:W-:-:S03]  /*0380*/  FFMA R27, R4, R27, R5 ;  /* 0x0000001b041b7223 */ /* 0x000fc60000000005 */
[----:B------:R-:W5:Y:S01]  /*0390*/  LDG.E R5, desc[UR4][R14.64+0x8] ;  /* 0x000008040e057981 */ /* 0x000f62000c1e1900 */
[----:B------:R-:W0:Y:S03]  /*03a0*/  LDC.64 R8, c[0x0][0x3a0] ;  /* 0x0000e800ff087b82 */ /* 0x000e260000000a00 */
[----:B------:R-:W5:Y:S04]  /*03b0*/  LDG.E R18, desc[UR4][R10.64+0x4] ;  /* 0x000004040a127981 */ /* 0x000f68000c1e1900 */
[----:B------:R-:W5:Y:S04]  /*03c0*/  LDG.E R14, desc[UR4][R12.64+0x44] ;  /* 0x000044040c0e7981 */ /* 0x000f68000c1e1900 */
[----:B------:R-:W5:Y:S04]  /*03d0*/  LDG.E R10, desc[UR4][R12.64+0x34] ;  /* 0x000034040c0a7981 */ /* 0x000f68000c1e1900 */
[----:B------:R4:W5:Y:S04]  /*03e0*/  LDG.E R15, desc[UR4][R12.64+0x4c] ;  /* 0x00004c040c0f7981 */ /* 0x000968000c1e1900 */
[----:B0-----:R-:W5:Y:S01]  /*03f0*/  LDG.E R8, desc[UR4][R8.64] ;  /* 0x0000000408087981 */ /* 0x001f62000c1e1900 */
[----:B------:R-:W-:Y:S01]  /*0400*/  FFMA R21, R4, R28, R21 ;  /* 0x0000001c04157223 */ /* 0x000fe20000000015 */
[----:B------:R-:W-:Y:S01]  /*0410*/  FFMA R7, R6, R24, R7 ;  /* 0x0000001806077223 */ /* 0x000fe20000000007 */
[----:B--2---:R-:W-:-:S02]  /*0420*/  FADD R22, R27, R22 ;  /* 0x000000161b167221 */ /* 0x004fc40000000000 */
[----:B---3--:R-:W-:-:S03]  /*0430*/  FADD R21, R21, R0 ;  /* 0x0000000015157221 */ /* 0x008fc60000000000 */
[----:B------:R-:W-:Y:S02]  /*0440*/  FMNMX R0, RZ, R22, !PT ;  /* 0x00000016ff007209 */ /* 0x000fe40007800000 */
[----:B------:R-:W-:-:S03]  /*0450*/  FMNMX R21, RZ, R21, !PT ;  /* 0x00000015ff157209 */ /* 0x000fc60007800000 */
[----:B----4-:R-:W-:Y:S01]  /*0460*/  FFMA R12, R0, R17, RZ ;  /* 0x00000011000c7223 */ /* 0x010fe200000000ff */
[----:B-----5:R-:W-:Y:S01]  /*0470*/  FFMA R14, R4, R14, R25 ;  /* 0x0000000e040e7223 */ /* 0x020fe20000000019 */
[----:B------:R-:W-:Y:S02]  /*0480*/  FFMA R23, R6, R10, R23 ;  /* 0x0000000a06177223 */ /* 0x000fe40000000017 */
[----:B------:R-:W0:Y:S01]  /*0490*/  LDC.64 R10, c[0x0][0x3a8] ;  /* 0x0000ea00ff0a7b82 */ /* 0x000e220000000a00 */
[----:B------:R-:W-:Y:S01]  /*04a0*/  FADD R5, R14, R5 ;  /* 0x000000050e057221 */ /* 0x000fe20000000000 */
[C---:B------:R-:W-:Y:S01]  /*04b0*/  FFMA R6, R4.reuse, R29, R23 ;  /* 0x0000001d04067223 */ /* 0x040fe20000000017 */
[----:B------:R-:W-:Y:S01]  /*04c0*/  FFMA R7, R4, R15, R7 ;  /* 0x0000000f04077223 */ /* 0x000fe20000000007 */
[----:B------:R-:W-:Y:S02]  /*04d0*/  FFMA R21, R21, R18, R12 ;  /* 0x0000001215157223 */ /* 0x000fe4000000000c */
[----:B------:R-:W-:Y:S01]  /*04e0*/  FADD R3, R6, R3 ;  /* 0x0000000306037221 */ /* 0x000fe20000000000 */
[----:B------:R-:W-:Y:S01]  /*04f0*/  FMNMX R0, RZ, R5, !PT ;  /* 0x00000005ff007209 */ /* 0x000fe20007800000 */
[----:B------:R-:W-:-:S03]  /*0500*/  FADD R7, R7, R16 ;  /* 0x0000001007077221 */ /* 0x000fc60000000000 */
[----:B------:R-:W-:Y:S01]  /*0510*/  FMNMX R3, RZ, R3, !PT ;  /* 0x00000003ff037209 */ /* 0x000fe20007800000 */
[----:B------:R-:W-:Y:S01]  /*0520*/  FFMA R0, R0, R19, R21 ;  /* 0x0000001300007223 */ /* 0x000fe20000000015 */
[----:B------:R-:W-:-:S03]  /*0530*/  FMNMX R7, RZ, R7, !PT ;  /* 0x00000007ff077209 */ /* 0x000fc60007800000 */
[----:B------:R-:W-:-:S04]  /*0540*/  FFMA R0, R3, R20, R0 ;  /* 0x0000001403007223 */ /* 0x000fc80000000000 */
[----:B------:R-:W-:Y:S01]  /*0550*/  FFMA R7, R7, R26, R0 ;  /* 0x0000001a07077223 */ /* 0x000fe20000000000 */
[----:B0-----:R-:W-:-:S04]  /*0560*/  IMAD.WIDE R10, R2, 0x4, R10 ;  /* 0x00000004020a7825 */ /* 0x001fc800078e020a */
[----:B------:R-:W-:-:S05]  /*0570*/  FADD R7, R7, R8 ;  /* 0x0000000807077221 */ /* 0x000fca0000000000 */
[----:B------:R-:W-:Y:S01]  /*0580*/  STG.E desc[UR4][R10.64], R7 ;  /* 0x000000070a007986 */ /* 0x000fe2000c101904 */
[----:B------:R-:W-:Y:S05]  /*0590*/  EXIT ;  /* 0x000000000000794d */ /* 0x000fea0003800000 */
.L_x_0:
[----:B------:R-:W-:-:S00]  /*05a0*/  BRA `(.L_x_0) ;  /* 0xfffffffc00fc7947 */ /* 0x000fc0000383ffff */
[----:B------:R-:W-:-:S00]  /*05b0*/  NOP ;  /* 0x0000000000007918 */ /* 0x000fc00000000000 */
        /* <DEDUP_REMOVED lines=12> */
.L_x_1:


//--------------------- .nv.shared.reserved.0     --------------------------
	.section	.nv.shared.reserved.0,"aw",@nobits
	.weak		__nv_reservedSMEM_offset_0_alias
	.size		__nv_reservedSMEM_offset_0_alias, 0, 64
	.other		__nv_reservedSMEM_offset_0_alias,@"STO_CUDA_RESERVED_SHARED STV_DEFAULT"
__nv_reservedSMEM_offset_0_alias:
	.zero		0
	.zero		64


//--------------------- .nv.constant0._Z18feedforward_kernelPfS_S_S_S_S_ --------------------------
	.section	.nv.constant0._Z18feedforward_kernelPfS_S_S_S_S_,"a",@progbits
	.sectionflags	@""
	.align	4
.nv.constant0._Z18feedforward_kernelPfS_S_S_S_S_:
	.zero		944


//--------------------- SYMBOLS --------------------------

	.type		.nv.reservedSmem.offset0,@object
	.size		.nv.reservedSmem.offset0,0x4
